	.headerflags	@"EF_CUDA_TEXMODE_UNIFIED EF_CUDA_64BIT_ADDRESS EF_CUDA_ACCELERATORS EF_CUDA_SM90 EF_CUDA_VIRTUAL_SM(EF_CUDA_SM90)"
	.elftype	@"ET_EXEC"


//--------------------- .nv.info                  --------------------------
	.section	.nv.info,"",@"SHT_CUDA_INFO"
	.align	4


	//----- nvinfo : EIATTR_REGCOUNT
	.align		4
        /*0000*/ 	.byte	0x04, 0x2f
        /*0002*/ 	.short	(.L_3 - .L_2)
	.align		4
.L_2:
        /*0004*/ 	.word	index@(triton_poi_fused__native_batch_norm_legit_no_training_add_mul_relu_7)
        /*0008*/ 	.word	0x00000030


	//----- nvinfo : EIATTR_MIN_STACK_SIZE
	.align		4
.L_3:
        /*000c*/ 	.byte	0x04, 0x12
        /*000e*/ 	.short	(.L_5 - .L_4)
	.align		4
.L_4:
        /*0010*/ 	.word	index@(triton_poi_fused__native_batch_norm_legit_no_training_add_mul_relu_7)
        /*0014*/ 	.word	0x00000000


	//----- nvinfo : EIATTR_FRAME_SIZE
	.align		4
.L_5:
        /*0018*/ 	.byte	0x04, 0x11
        /*001a*/ 	.short	(.L_7 - .L_6)
	.align		4
.L_6:
        /*001c*/ 	.word	index@(triton_poi_fused__native_batch_norm_legit_no_training_add_mul_relu_7)
        /*0020*/ 	.word	0x00000000


	//----- nvinfo : EIATTR_MIN_STACK_SIZE
	.align		4
.L_7:
        /*0024*/ 	.byte	0x04, 0x12
        /*0026*/ 	.short	(.L_9 - .L_8)
	.align		4
.L_8:
        /*0028*/ 	.word	index@(triton_poi_fused__native_batch_norm_legit_no_training_add_mul_relu_7)
        /*002c*/ 	.word	0x00000000
.L_9:


//--------------------- .nv.info.triton_poi_fused__native_batch_norm_legit_no_training_add_mul_relu_7 --------------------------
	.section	.nv.info.triton_poi_fused__native_batch_norm_legit_no_training_add_mul_relu_7,"",@"SHT_CUDA_INFO"
	.sectionflags	@""
	.align	4


	//----- nvinfo : EIATTR_CUDA_API_VERSION
	.align		4
        /*0000*/ 	.byte	0x04, 0x37
        /*0002*/ 	.short	(.L_11 - .L_10)
.L_10:
        /*0004*/ 	.word	0x0000007c


	//----- nvinfo : EIATTR_KPARAM_INFO
	.align		4
.L_11:
        /*0008*/ 	.byte	0x04, 0x17
        /*000a*/ 	.short	(.L_13 - .L_12)
.L_12:
        /*000c*/ 	.word	0x00000000
        /*0010*/ 	.short	0x000a
        /*0012*/ 	.short	0x004c
        /*0014*/ 	.byte	0x00, 0xf0, 0x11, 0x00


	//----- nvinfo : EIATTR_KPARAM_INFO
	.align		4
.L_13:
        /*0018*/ 	.byte	0x04, 0x17
        /*001a*/ 	.short	(.L_15 - .L_14)
.L_14:
        /*001c*/ 	.word	0x00000000
        /*0020*/ 	.short	0x0009
        /*0022*/ 	.short	0x0048
        /*0024*/ 	.byte	0x00, 0xf0, 0x11, 0x00


	//----- nvinfo : EIATTR_KPARAM_INFO
	.align		4
.L_15:
        /*0028*/ 	.byte	0x04, 0x17
        /*002a*/ 	.short	(.L_17 - .L_16)
.L_16:
        /*002c*/ 	.word	0x00000000
        /*0030*/ 	.short	0x0008
        /*0032*/ 	.short	0x0040
        /*0034*/ 	.byte	0x00, 0xf4, 0x21, 0x00


	//----- nvinfo : EIATTR_KPARAM_INFO
	.align		4
.L_17:
        /*0038*/ 	.byte	0x04, 0x17
        /*003a*/ 	.short	(.L_19 - .L_18)
.L_18:
        /*003c*/ 	.word	0x00000000
        /*0040*/ 	.short	0x0007
        /*0042*/ 	.short	0x0038
        /*0044*/ 	.byte	0x00, 0xf4, 0x21, 0x00


	//----- nvinfo : EIATTR_KPARAM_INFO
	.align		4
.L_19:
        /*0048*/ 	.byte	0x04, 0x17
        /*004a*/ 	.short	(.L_21 - .L_20)
.L_20:
        /*004c*/ 	.word	0x00000000
        /*0050*/ 	.short	0x0006
        /*0052*/ 	.short	0x0030
        /*0054*/ 	.byte	0x00, 0xf4, 0x21, 0x00


	//----- nvinfo : EIATTR_KPARAM_INFO
	.align		4
.L_21:
        /*0058*/ 	.byte	0x04, 0x17
        /*005a*/ 	.short	(.L_23 - .L_22)
.L_22:
        /*005c*/ 	.word	0x00000000
        /*0060*/ 	.short	0x0005
        /*0062*/ 	.short	0x0028
        /*0064*/ 	.byte	0x00, 0xf4, 0x21, 0x00


	//----- nvinfo : EIATTR_KPARAM_INFO
	.align		4
.L_23:
        /*0068*/ 	.byte	0x04, 0x17
        /*006a*/ 	.short	(.L_25 - .L_24)
.L_24:
        /*006c*/ 	.word	0x00000000
        /*0070*/ 	.short	0x0004
        /*0072*/ 	.short	0x0020
        /*0074*/ 	.byte	0x00, 0xf4, 0x21, 0x00


	//----- nvinfo : EIATTR_KPARAM_INFO
	.align		4
.L_25:
        /*0078*/ 	.byte	0x04, 0x17
        /*007a*/ 	.short	(.L_27 - .L_26)
.L_26:
        /*007c*/ 	.word	0x00000000
        /*0080*/ 	.short	0x0003
        /*0082*/ 	.short	0x0018
        /*0084*/ 	.byte	0x00, 0xf4, 0x21, 0x00


	//----- nvinfo : EIATTR_KPARAM_INFO
	.align		4
.L_27:
        /*0088*/ 	.byte	0x04, 0x17
        /*008a*/ 	.short	(.L_29 - .L_28)
.L_28:
        /*008c*/ 	.word	0x00000000
        /*0090*/ 	.short	0x0002
        /*0092*/ 	.short	0x0010
        /*0094*/ 	.byte	0x00, 0xf4, 0x21, 0x00


	//----- nvinfo : EIATTR_KPARAM_INFO
	.align		4
.L_29:
        /*0098*/ 	.byte	0x04, 0x17
        /*009a*/ 	.short	(.L_31 - .L_30)
.L_30:
        /*009c*/ 	.word	0x00000000
        /*00a0*/ 	.short	0x0001
        /*00a2*/ 	.short	0x0008
        /*00a4*/ 	.byte	0x00, 0xf4, 0x21, 0x00


	//----- nvinfo : EIATTR_KPARAM_INFO
	.align		4
.L_31:
        /*00a8*/ 	.byte	0x04, 0x17
        /*00aa*/ 	.short	(.L_33 - .L_32)
.L_32:
        /*00ac*/ 	.word	0x00000000
        /*00b0*/ 	.short	0x0000
        /*00b2*/ 	.short	0x0000
        /*00b4*/ 	.byte	0x00, 0xf4, 0x21, 0x00


	//----- nvinfo : EIATTR_SPARSE_MMA_MASK
	.align		4
.L_33:
        /*00b8*/ 	.byte	0x03, 0x50
        /*00ba*/ 	.short	0x0000


	//----- nvinfo : EIATTR_MAXREG_COUNT
	.align		4
        /*00bc*/ 	.byte	0x03, 0x1b
        /*00be*/ 	.short	0x00ff


	//----- nvinfo : EIATTR_EXIT_INSTR_OFFSETS
	.align		4
        /*00c0*/ 	.byte	0x04, 0x1c
        /*00c2*/ 	.short	(.L_35 - .L_34)


	//   ....[0]....
.L_34:
        /*00c4*/ 	.word	0x00001240


	//   ....[1]....
        /*00c8*/ 	.word	0x00001290


	//----- nvinfo : EIATTR_REQNTID
	.align		4
.L_35:
        /*00cc*/ 	.byte	0x04, 0x10
        /*00ce*/ 	.short	(.L_37 - .L_36)
.L_36:
        /*00d0*/ 	.word	0x00000080
        /*00d4*/ 	.word	0x00000001
        /*00d8*/ 	.word	0x00000001


	//----- nvinfo : EIATTR_CBANK_PARAM_SIZE
	.align		4
.L_37:
        /*00dc*/ 	.byte	0x03, 0x19
        /*00de*/ 	.short	0x0050


	//----- nvinfo : EIATTR_PARAM_CBANK
	.align		4
        /*00e0*/ 	.byte	0x04, 0x0a
        /*00e2*/ 	.short	(.L_39 - .L_38)
	.align		4
.L_38:
        /*00e4*/ 	.word	index@(.nv.constant0.triton_poi_fused__native_batch_norm_legit_no_training_add_mul_relu_7)
        /*00e8*/ 	.short	0x0210
        /*00ea*/ 	.short	0x0050


	//----- nvinfo : EIATTR_SW_WAR
	.align		4
.L_39:
        /*00ec*/ 	.byte	0x04, 0x36
        /*00ee*/ 	.short	(.L_41 - .L_40)
.L_40:
        /*00f0*/ 	.word	0x00000008
.L_41:


//--------------------- .nv.callgraph             --------------------------
	.section	.nv.callgraph,"",@"SHT_CUDA_CALLGRAPH"
	.align	4
	.sectionentsize	8
	.align		4
        /*0000*/ 	.word	0x00000000
	.align		4
        /*0004*/ 	.word	0xffffffff
	.align		4
        /*0008*/ 	.word	0x00000000
	.align		4
        /*000c*/ 	.word	0xfffffffe
	.align		4
        /*0010*/ 	.word	0x00000000
	.align		4
        /*0014*/ 	.word	0xfffffffd
	.align		4
        /*0018*/ 	.word	0x00000000
	.align		4
        /*001c*/ 	.word	0xfffffffc


//--------------------- .nv.constant4             --------------------------
	.section	.nv.constant4,"a",@progbits
	.align	8
	.align		8
.nv.constant4:
        /*0000*/ 	.dword	_$_str
	.align		8
        /*0008*/ 	.dword	_$_str_$_2


//--------------------- .text.triton_poi_fused__native_batch_norm_legit_no_training_add_mul_relu_7 --------------------------
	.section	.text.triton_poi_fused__native_batch_norm_legit_no_training_add_mul_relu_7,"ax",@progbits
	.sectionflags	@"SHF_BARRIERS=1"
	.align	128
        .global         triton_poi_fused__native_batch_norm_legit_no_training_add_mul_relu_7
        .type           triton_poi_fused__native_batch_norm_legit_no_training_add_mul_relu_7,@function
        .size           triton_poi_fused__native_batch_norm_legit_no_training_add_mul_relu_7,(.L_x_1 - triton_poi_fused__native_batch_norm_legit_no_training_add_mul_relu_7)
        .other          triton_poi_fused__native_batch_norm_legit_no_training_add_mul_relu_7,@"STO_CUDA_ENTRY STV_DEFAULT"
triton_poi_fused__native_batch_norm_legit_no_training_add_mul_relu_7:
.text.triton_poi_fused__native_batch_norm_legit_no_training_add_mul_relu_7:
[----:B------:R-:W0:Y:S01]  /*0000*/  LDC R1, c[0x0][0x28] ;  /* 0x00000a00ff017b82 */ /* 0x000e220000000800 */
[----:B------:R-:W1:Y:S07]  /*0010*/  S2R R0, SR_TID.X ;  /* 0x0000000000007919 */ /* 0x000e6e0000002100 */
[----:B------:R-:W2:Y:S01]  /*0020*/  LDC.64 R14, c[0x0][0x230] ;  /* 0x00008c00ff0e7b82 */ /* 0x000ea20000000a00 */
[----:B------:R-:W-:Y:S02]  /*0030*/  CS2R R20, SRZ ;  /* 0x0000000000147805 */ /* 0x000fe4000001ff00 */
[----:B------:R-:W-:Y:S01]  /*0040*/  CS2R R22, SRZ ;  /* 0x0000000000167805 */ /* 0x000fe2000001ff00 */
[----:B------:R-:W3:Y:S01]  /*0050*/  S2R R19, SR_CTAID.X ;  /* 0x0000000000137919 */ /* 0x000ee20000002500 */
[----:B------:R-:W-:-:S02]  /*0060*/  CS2R R24, SRZ ;  /* 0x0000000000187805 */ /* 0x000fc4000001ff00 */
[----:B------:R-:W-:Y:S01]  /*0070*/  CS2R R26, SRZ ;  /* 0x00000000001a7805 */ /* 0x000fe2000001ff00 */
[----:B------:R-:W-:Y:S01]  /*0080*/  ULDC.64 UR6, c[0x0][0x208] ;  /* 0x0000820000067ab9 */ /* 0x000fe20000000a00 */
[----:B------:R-:W4:Y:S01]  /*0090*/  S2R R2, SR_CTAID.Y ;  /* 0x0000000000027919 */ /* 0x000f220000002600 */
[----:B------:R-:W5:Y:S08]  /*00a0*/  LDC.64 R16, c[0x0][0x228] ;  /* 0x00008a00ff107b82 */ /* 0x000f700000000a00 */
[----:B------:R-:W5:Y:S08]  /*00b0*/  LDC.64 R34, c[0x0][0x210] ;  /* 0x00008400ff227b82 */ /* 0x000f700000000a00 */
[----:B------:R-:W5:Y:S01]  /*00c0*/  LDC.64 R40, c[0x0][0x218] ;  /* 0x00008600ff287b82 */ /* 0x000f620000000a00 */
[----:B-1----:R-:W-:-:S07]  /*00d0*/  SHF.L.U32 R3, R0, 0x2, RZ ;  /* 0x0000000200037819 */ /* 0x002fce00000006ff */
[----:B------:R-:W1:Y:S01]  /*00e0*/  LDC.64 R44, c[0x0][0x220] ;  /* 0x00008800ff2c7b82 */ /* 0x000e620000000a00 */
[----:B---3--:R-:W-:Y:S02]  /*00f0*/  SHF.L.U32 R19, R19, 0xa, RZ ;  /* 0x0000000a13137819 */ /* 0x008fe400000006ff */
[----:B------:R-:W-:-:S04]  /*0100*/  LOP3.LUT R4, R3, 0x1fc, RZ, 0xc0, !PT ;  /* 0x000001fc03047812 */ /* 0x000fc800078ec0ff */
[----:B------:R-:W-:Y:S02]  /*0110*/  LOP3.LUT R13, R19, 0x200, R4, 0xfe, !PT ;  /* 0x00000200130d7812 */ /* 0x000fe400078efe04 */
[----:B------:R-:W-:Y:S02]  /*0120*/  LOP3.LUT R3, R19, R4, RZ, 0xfc, !PT ;  /* 0x0000000413037212 */ /* 0x000fe400078efcff */
[----:B------:R-:W-:Y:S01]  /*0130*/  ISETP.GE.AND P0, PT, R13, 0x800, PT ;  /* 0x000008000d00780c */ /* 0x000fe20003f06270 */
[----:B----4-:R-:W-:Y:S02]  /*0140*/  IMAD R13, R2, 0x800, R13 ;  /* 0x00000800020d7824 */ /* 0x010fe400078e020d */
[----:B--2---:R-:W-:-:S04]  /*0150*/  IMAD.WIDE R14, R3, 0x4, R14 ;  /* 0x00000004030e7825 */ /* 0x004fc800078e020e */
[----:B-----5:R-:W-:-:S06]  /*0160*/  IMAD.WIDE R10, R13, 0x4, R16 ;  /* 0x000000040d0a7825 */ /* 0x020fcc00078e0210 */
[----:B------:R-:W2:Y:S04]  /*0170*/  @!P0 LDG.E.EL.128 R20, desc[UR6][R14.64+0x800] ;  /* 0x000800060e148981 */ /* 0x000ea8000c2e1d00 */
[----:B------:R3:W2:Y:S01]  /*0180*/  @!P0 LDG.E.EL.128 R24, desc[UR6][R10.64] ;  /* 0x000000060a188981 */ /* 0x0006a2000c2e1d00 */
[----:B------:R-:W-:Y:S02]  /*0190*/  ISETP.GE.AND P1, PT, R3, 0x800, PT ;  /* 0x000008000300780c */ /* 0x000fe40003f26270 */
[----:B------:R-:W-:Y:S02]  /*01a0*/  CS2R R4, SRZ ;  /* 0x0000000000047805 */ /* 0x000fe4000001ff00 */
[----:B------:R-:W-:Y:S02]  /*01b0*/  LEA R43, R2, R3, 0xb ;  /* 0x00000003022b7211 */ /* 0x000fe400078e58ff */
[----:B------:R-:W-:-:S02]  /*01c0*/  CS2R R6, SRZ ;  /* 0x0000000000067805 */ /* 0x000fc4000001ff00 */
[----:B------:R-:W-:Y:S01]  /*01d0*/  CS2R R8, SRZ ;  /* 0x0000000000087805 */ /* 0x000fe2000001ff00 */
[----:B------:R-:W-:Y:S01]  /*01e0*/  IMAD.WIDE R16, R43, 0x4, R16 ;  /* 0x000000042b107825 */ /* 0x000fe200078e0210 */
[----:B---3--:R-:W-:-:S03]  /*01f0*/  CS2R R10, SRZ ;  /* 0x00000000000a7805 */ /* 0x008fc6000001ff00 */
[----:B------:R3:W4:Y:S04]  /*0200*/  @!P1 LDG.E.EL.128 R4, desc[UR6][R14.64] ;  /* 0x000000060e049981 */ /* 0x000728000c2e1d00 */
[----:B------:R5:W4:Y:S01]  /*0210*/  @!P1 LDG.E.EL.128 R8, desc[UR6][R16.64] ;  /* 0x0000000610089981 */ /* 0x000b22000c2e1d00 */
[----:B0-----:R-:W-:Y:S01]  /*0220*/  IMAD.WIDE R38, R13, 0x4, R34 ;  /* 0x000000040d267825 */ /* 0x001fe200078e0222 */
[----:B------:R-:W-:-:S03]  /*0230*/  LOP3.LUT R0, R19, 0x7f, R0, 0xf8, !PT ;  /* 0x0000007f13007812 */ /* 0x000fc600078ef800 */
[----:B------:R-:W-:Y:S01]  /*0240*/  IMAD.WIDE R34, R43, 0x4, R34 ;  /* 0x000000042b227825 */ /* 0x000fe200078e0222 */
[----:B---3--:R-:W-:-:S03]  /*0250*/  CS2R R14, SRZ ;  /* 0x00000000000e7805 */ /* 0x008fc6000001ff00 */
[C---:B------:R-:W-:Y:S01]  /*0260*/  IMAD.WIDE R36, R43.reuse, 0x4, R40 ;  /* 0x000000042b247825 */ /* 0x040fe200078e0228 */
[----:B-----5:R-:W-:Y:S02]  /*0270*/  CS2R R16, SRZ ;  /* 0x0000000000107805 */ /* 0x020fe4000001ff00 */
[----:B------:R-:W-:Y:S01]  /*0280*/  CS2R R18, SRZ ;  /* 0x0000000000127805 */ /* 0x000fe2000001ff00 */
[----:B-1----:R-:W-:-:S04]  /*0290*/  IMAD.WIDE R42, R43, 0x4, R44 ;  /* 0x000000042b2a7825 */ /* 0x002fc800078e022c */
[C---:B------:R-:W-:Y:S01]  /*02a0*/  IMAD.WIDE R40, R13.reuse, 0x4, R40 ;  /* 0x000000040d287825 */ /* 0x040fe200078e0228 */
[----:B------:R-:W3:Y:S03]  /*02b0*/  @!P1 LDG.E.EL.128 R16, desc[UR6][R36.64] ;  /* 0x0000000624109981 */ /* 0x000ee6000c2e1d00 */
[----:B------:R-:W-:Y:S01]  /*02c0*/  IMAD.WIDE R44, R13, 0x4, R44 ;  /* 0x000000040d2c7825 */ /* 0x000fe200078e022c */
[----:B------:R-:W-:-:S06]  /*02d0*/  CS2R R12, SRZ ;  /* 0x00000000000c7805 */ /* 0x000fcc000001ff00 */
[----:B------:R0:W3:Y:S01]  /*02e0*/  @!P1 LDG.E.EL.128 R12, desc[UR6][R34.64] ;  /* 0x00000006220c9981 */ /* 0x0000e2000c2e1d00 */
[----:B--2---:R-:W-:Y:S01]  /*02f0*/  FADD R28, -R23, R27 ;  /* 0x0000001b171c7221 */ /* 0x004fe20000000100 */
[----:B------:R-:W-:Y:S01]  /*0300*/  FADD R29, -R22, R26 ;  /* 0x0000001a161d7221 */ /* 0x000fe20000000100 */
[----:B------:R-:W-:Y:S01]  /*0310*/  FADD R30, -R21, R25 ;  /* 0x00000019151e7221 */ /* 0x000fe20000000100 */
[----:B------:R-:W-:Y:S01]  /*0320*/  FADD R31, -R20, R24 ;  /* 0x00000018141f7221 */ /* 0x000fe20000000100 */
[----:B------:R-:W-:Y:S02]  /*0330*/  CS2R R20, SRZ ;  /* 0x0000000000147805 */ /* 0x000fe4000001ff00 */
[----:B------:R-:W-:Y:S02]  /*0340*/  CS2R R22, SRZ ;  /* 0x0000000000167805 */ /* 0x000fe4000001ff00 */
[----:B------:R-:W-:Y:S02]  /*0350*/  CS2R R24, SRZ ;  /* 0x0000000000187805 */ /* 0x000fe4000001ff00 */
[----:B------:R-:W-:-:S02]  /*0360*/  CS2R R26, SRZ ;  /* 0x00000000001a7805 */ /* 0x000fc4000001ff00 */
[----:B------:R-:W2:Y:S04]  /*0370*/  @!P0 LDG.E.EL.128 R20, desc[UR6][R38.64] ;  /* 0x0000000626148981 */ /* 0x000ea8000c2e1d00 */
[----:B------:R-:W2:Y:S01]  /*0380*/  @!P0 LDG.E.EL.128 R24, desc[UR6][R40.64] ;  /* 0x0000000628188981 */ /* 0x000ea2000c2e1d00 */
[----:B----4-:R-:W-:Y:S01]  /*0390*/  FADD R32, -R7, R11 ;  /* 0x0000000b07207221 */ /* 0x010fe20000000100 */
[----:B------:R-:W-:Y:S01]  /*03a0*/  FADD R33, -R6, R10 ;  /* 0x0000000a06217221 */ /* 0x000fe20000000100 */
[----:B0-----:R-:W-:Y:S01]  /*03b0*/  FADD R34, -R5, R9 ;  /* 0x0000000905227221 */ /* 0x001fe20000000100 */
[----:B------:R-:W-:Y:S01]  /*03c0*/  FADD R35, -R4, R8 ;  /* 0x0000000804237221 */ /* 0x000fe20000000100 */
[----:B------:R-:W-:Y:S02]  /*03d0*/  CS2R R4, SRZ ;  /* 0x0000000000047805 */ /* 0x000fe4000001ff00 */
[----:B------:R-:W-:-:S06]  /*03e0*/  CS2R R6, SRZ ;  /* 0x0000000000067805 */ /* 0x000fcc000001ff00 */
[----:B------:R-:W4:Y:S01]  /*03f0*/  @!P0 LDG.E.EL.128 R4, desc[UR6][R44.64] ;  /* 0x000000062c048981 */ /* 0x000f22000c2e1d00 */
[----:B------:R-:W-:Y:S02]  /*0400*/  CS2R R8, SRZ ;  /* 0x0000000000087805 */ /* 0x000fe4000001ff00 */
[----:B------:R-:W-:-:S06]  /*0410*/  CS2R R10, SRZ ;  /* 0x00000000000a7805 */ /* 0x000fcc000001ff00 */
[----:B------:R0:W5:Y:S02]  /*0420*/  @!P1 LDG.E.EL.128 R8, desc[UR6][R42.64] ;  /* 0x000000062a089981 */ /* 0x000164000c2e1d00 */
[----:B0-----:R-:W0:Y:S01]  /*0430*/  LDC.64 R42, c[0x0][0x238] ;  /* 0x00008e00ff2a7b82 */ /* 0x001e220000000a00 */
[----:B---3--:R-:W-:Y:S01]  /*0440*/  FADD R37, R16, R12 ;  /* 0x0000000c10257221 */ /* 0x008fe20000000000 */
[----:B------:R-:W-:Y:S01]  /*0450*/  FADD R36, R17, R13 ;  /* 0x0000000d11247221 */ /* 0x000fe20000000000 */
[----:B------:R-:W-:Y:S01]  /*0460*/  FADD R38, R18, R14 ;  /* 0x0000000e12267221 */ /* 0x000fe20000000000 */
[----:B------:R-:W-:Y:S01]  /*0470*/  FADD R40, R19, R15 ;  /* 0x0000000f13287221 */ /* 0x000fe20000000000 */
[----:B------:R-:W-:Y:S02]  /*0480*/  CS2R R12, SRZ ;  /* 0x00000000000c7805 */ /* 0x000fe4000001ff00 */
[----:B------:R-:W-:Y:S01]  /*0490*/  CS2R R14, SRZ ;  /* 0x00000000000e7805 */ /* 0x000fe2000001ff00 */
[----:B--2---:R-:W-:Y:S01]  /*04a0*/  FADD R16, R25, R21 ;  /* 0x0000001519107221 */ /* 0x004fe20000000000 */
[----:B------:R-:W-:Y:S01]  /*04b0*/  FADD R21, R26, R22 ;  /* 0x000000161a157221 */ /* 0x000fe20000000000 */
[----:B------:R-:W-:Y:S01]  /*04c0*/  FADD R18, R27, R23 ;  /* 0x000000171b127221 */ /* 0x000fe20000000000 */
[----:B0-----:R-:W-:-:S05]  /*04d0*/  IMAD.WIDE R26, R3, 0x4, R42 ;  /* 0x00000004031a7825 */ /* 0x001fca00078e022a */
[----:B------:R-:W2:Y:S01]  /*04e0*/  @!P1 LDG.E.EL.128 R12, desc[UR6][R26.64] ;  /* 0x000000061a0c9981 */ /* 0x000ea2000c2e1d00 */
[----:B------:R-:W-:Y:S02]  /*04f0*/  FADD R23, R24, R20 ;  /* 0x0000001418177221 */ /* 0x000fe40000000000 */
[----:B------:R-:W0:Y:S01]  /*0500*/  LDC.64 R24, c[0x0][0x248] ;  /* 0x00009200ff187b82 */ /* 0x000e220000000a00 */
[----:B----4-:R-:W-:Y:S01]  /*0510*/  FADD R20, R18, R7 ;  /* 0x0000000712147221 */ /* 0x010fe20000000000 */
[----:B------:R-:W-:Y:S01]  /*0520*/  FADD R22, R16, R5 ;  /* 0x0000000510167221 */ /* 0x000fe20000000000 */
[----:B------:R-:W-:Y:S02]  /*0530*/  CS2R R16, SRZ ;  /* 0x0000000000107805 */ /* 0x000fe4000001ff00 */
[----:B------:R-:W-:-:S06]  /*0540*/  CS2R R18, SRZ ;  /* 0x0000000000127805 */ /* 0x000fcc000001ff00 */
[----:B------:R-:W3:Y:S01]  /*0550*/  @!P0 LDG.E.EL.128 R16, desc[UR6][R26.64+0x800] ;  /* 0x000800061a108981 */ /* 0x000ee2000c2e1d00 */
[----:B------:R-:W-:Y:S01]  /*0560*/  FADD R21, R21, R6 ;  /* 0x0000000615157221 */ /* 0x000fe20000000000 */
[----:B-----5:R-:W-:Y:S01]  /*0570*/  FADD R36, R36, R9 ;  /* 0x0000000924247221 */ /* 0x020fe20000000000 */
[----:B------:R-:W-:Y:S01]  /*0580*/  FADD R23, R23, R4 ;  /* 0x0000000417177221 */ /* 0x000fe20000000000 */
[----:B------:R-:W-:Y:S01]  /*0590*/  FADD R37, R37, R8 ;  /* 0x0000000825257221 */ /* 0x000fe20000000000 */
[----:B------:R-:W-:Y:S01]  /*05a0*/  FADD R38, R38, R10 ;  /* 0x0000000a26267221 */ /* 0x000fe20000000000 */
[----:B------:R-:W-:Y:S01]  /*05b0*/  FADD R40, R40, R11 ;  /* 0x0000000b28287221 */ /* 0x000fe20000000000 */
[----:B0-----:R-:W-:-:S04]  /*05c0*/  IMAD.WIDE R24, R3, 0x4, R24 ;  /* 0x0000000403187825 */ /* 0x001fc800078e0218 */
[----:B--2---:R-:W-:-:S04]  /*05d0*/  FADD R12, R12, 9.9999997473787516356e-06 ;  /* 0x3727c5ac0c0c7421 */ /* 0x004fc80000000000 */
[----:B------:R-:W0:Y:S01]  /*05e0*/  MUFU.SQRT R5, R12 ;  /* 0x0000000c00057308 */ /* 0x000e220000002000 */
[----:B------:R-:W-:Y:S01]  /*05f0*/  FADD R6, R13, 9.9999997473787516356e-06 ;  /* 0x3727c5ac0d067421 */ /* 0x000fe20000000000 */
[----:B------:R-:W-:Y:S01]  /*0600*/  FADD R7, R14, 9.9999997473787516356e-06 ;  /* 0x3727c5ac0e077421 */ /* 0x000fe20000000000 */
[C---:B0-----:R-:W-:Y:S02]  /*0610*/  FSETP.GT.AND P2, PT, R5.reuse, 8.50705917302346158658e+37, PT ;  /* 0x7e8000000500780b */ /* 0x041fe40003f44000 */
[----:B------:R-:W-:-:S03]  /*0620*/  FSETP.GEU.AND P3, PT, R5, 1.175494350822287508e-38, PT ;  /* 0x008000000500780b */ /* 0x000fc60003f6e000 */
[----:B------:R-:W0:Y:S01]  /*0630*/  MUFU.SQRT R6, R6 ;  /* 0x0000000600067308 */ /* 0x000e220000002000 */
[----:B------:R-:W-:Y:S01]  /*0640*/  FADD R15, R15, 9.9999997473787516356e-06 ;  /* 0x3727c5ac0f0f7421 */ /* 0x000fe20000000000 */
[----:B---3--:R-:W-:-:S06]  /*0650*/  FADD R16, R16, 9.9999997473787516356e-06 ;  /* 0x3727c5ac10107421 */ /* 0x008fcc0000000000 */
[----:B------:R-:W1:Y:S01]  /*0660*/  MUFU.SQRT R7, R7 ;  /* 0x0000000700077308 */ /* 0x000e620000002000 */
[----:B------:R-:W-:Y:S01]  /*0670*/  @P2 FMUL R5, R5, 0.25 ;  /* 0x3e80000005052820 */ /* 0x000fe20000400000 */
[----:B------:R-:W-:-:S03]  /*0680*/  HFMA2.MMA R12, -RZ, RZ, 1.625, 0 ;  /* 0x3e800000ff0c7435 */ /* 0x000fc600000001ff */
[----:B------:R-:W-:-:S03]  /*0690*/  @!P3 FMUL R5, R5, 16777216 ;  /* 0x4b8000000505b820 */ /* 0x000fc60000400000 */
[----:B------:R-:W2:Y:S01]  /*06a0*/  MUFU.SQRT R13, R15 ;  /* 0x0000000f000d7308 */ /* 0x000ea20000002000 */
[----:B0-----:R-:W-:Y:S01]  /*06b0*/  FSETP.GT.AND P4, PT, R6, 8.50705917302346158658e+37, PT ;  /* 0x7e8000000600780b */ /* 0x001fe20003f84000 */
[----:B------:R-:W-:-:S06]  /*06c0*/  FADD R17, R17, 9.9999997473787516356e-06 ;  /* 0x3727c5ac11117421 */ /* 0x000fcc0000000000 */
[----:B------:R-:W-:Y:S01]  /*06d0*/  MUFU.SQRT R14, R16 ;  /* 0x00000010000e7308 */ /* 0x000fe20000002000 */
[----:B-1----:R-:W-:-:S07]  /*06e0*/  FSETP.GT.AND P6, PT, R7, 8.50705917302346158658e+37, PT ;  /* 0x7e8000000700780b */ /* 0x002fce0003fc4000 */
[----:B------:R-:W0:Y:S01]  /*06f0*/  MUFU.RCP R16, R5 ;  /* 0x0000000500107308 */ /* 0x000e220000001000 */
[----:B------:R-:W-:Y:S02]  /*0700*/  FSEL R9, R12, 1, P2 ;  /* 0x3f8000000c097808 */ /* 0x000fe40001000000 */
[----:B------:R-:W-:Y:S01]  /*0710*/  FSETP.GEU.AND P2, PT, R7, 1.175494350822287508e-38, PT ;  /* 0x008000000700780b */ /* 0x000fe20003f4e000 */
[----:B------:R-:W-:-:S04]  /*0720*/  FADD R18, R18, 9.9999997473787516356e-06 ;  /* 0x3727c5ac12127421 */ /* 0x000fc80000000000 */
[----:B------:R-:W1:Y:S01]  /*0730*/  MUFU.SQRT R4, R17 ;  /* 0x0000001100047308 */ /* 0x000e620000002000 */
[----:B------:R-:W-:Y:S01]  /*0740*/  @!P3 FMUL R9, R9, 16777216 ;  /* 0x4b8000000909b820 */ /* 0x000fe20000400000 */
[C---:B--2---:R-:W-:Y:S02]  /*0750*/  FSETP.GT.AND P3, PT, R13.reuse, 8.50705917302346158658e+37, PT ;  /* 0x7e8000000d00780b */ /* 0x044fe40003f64000 */
[C---:B------:R-:W-:Y:S01]  /*0760*/  FSETP.GEU.AND P5, PT, R6.reuse, 1.175494350822287508e-38, PT ;  /* 0x008000000600780b */ /* 0x040fe20003fae000 */
[----:B------:R-:W-:Y:S01]  /*0770*/  @P4 FMUL R6, R6, 0.25 ;  /* 0x3e80000006064820 */ /* 0x000fe20000400000 */
[C---:B------:R-:W-:Y:S02]  /*0780*/  FSEL R8, R12.reuse, 1, P4 ;  /* 0x3f8000000c087808 */ /* 0x040fe40002000000 */
[----:B------:R0:W-:Y:S01]  /*0790*/  MUFU.SQRT R15, R18 ;  /* 0x00000012000f7308 */ /* 0x0001e20000002000 */
[----:B------:R-:W-:Y:S01]  /*07a0*/  FSETP.GEU.AND P4, PT, R13, 1.175494350822287508e-38, PT ;  /* 0x008000000d00780b */ /* 0x000fe20003f8e000 */
[----:B------:R-:W-:Y:S01]  /*07b0*/  @P6 FMUL R7, R7, 0.25 ;  /* 0x3e80000007076820 */ /* 0x000fe20000400000 */
[----:B------:R-:W-:Y:S01]  /*07c0*/  FSEL R10, R12, 1, P6 ;  /* 0x3f8000000c0a7808 */ /* 0x000fe20003000000 */
[----:B------:R-:W-:Y:S01]  /*07d0*/  FADD R19, R19, 9.9999997473787516356e-06 ;  /* 0x3727c5ac13137421 */ /* 0x000fe20000000000 */
[----:B0-----:R-:W-:Y:S01]  /*07e0*/  FMUL R18, R16, R9 ;  /* 0x0000000910127220 */ /* 0x001fe20000400000 */
[----:B------:R-:W-:-:S02]  /*07f0*/  @!P2 FMUL R7, R7, 16777216 ;  /* 0x4b8000000707a820 */ /* 0x000fc40000400000 */
[----:B------:R-:W-:Y:S01]  /*0800*/  @!P2 FMUL R10, R10, 16777216 ;  /* 0x4b8000000a0aa820 */ /* 0x000fe20000400000 */
[----:B------:R-:W-:Y:S01]  /*0810*/  FMUL R35, R18, R35 ;  /* 0x0000002312237220 */ /* 0x000fe20000400000 */
[----:B-1----:R-:W-:Y:S01]  /*0820*/  FSETP.GT.AND P2, PT, R4, 8.50705917302346158658e+37, PT ;  /* 0x7e8000000400780b */ /* 0x002fe20003f44000 */
[----:B------:R-:W0:Y:S01]  /*0830*/  MUFU.SQRT R18, R19 ;  /* 0x0000001300127308 */ /* 0x000e220000002000 */
[----:B------:R-:W-:Y:S01]  /*0840*/  @P3 FMUL R13, R13, 0.25 ;  /* 0x3e8000000d0d3820 */ /* 0x000fe20000400000 */
[----:B------:R-:W-:Y:S01]  /*0850*/  FSEL R11, R12, 1, P3 ;  /* 0x3f8000000c0b7808 */ /* 0x000fe20001800000 */
[----:B------:R-:W-:Y:S01]  /*0860*/  @!P5 FMUL R6, R6, 16777216 ;  /* 0x4b8000000606d820 */ /* 0x000fe20000400000 */
[----:B------:R-:W-:Y:S01]  /*0870*/  FSETP.GEU.AND P3, PT, R4, 1.175494350822287508e-38, PT ;  /* 0x008000000400780b */ /* 0x000fe20003f6e000 */
[----:B------:R-:W-:Y:S01]  /*0880*/  @!P4 FMUL R13, R13, 16777216 ;  /* 0x4b8000000d0dc820 */ /* 0x000fe20000400000 */
[----:B------:R-:W-:Y:S01]  /*0890*/  FSETP.GT.AND P6, PT, R14, 8.50705917302346158658e+37, PT ;  /* 0x7e8000000e00780b */ /* 0x000fe20003fc4000 */
[----:B------:R-:W-:Y:S01]  /*08a0*/  @!P5 FMUL R8, R8, 16777216 ;  /* 0x4b8000000808d820 */ /* 0x000fe20000400000 */
[----:B------:R-:W1:Y:S01]  /*08b0*/  MUFU.RCP R17, R6 ;  /* 0x0000000600117308 */ /* 0x000e620000001000 */
[----:B------:R-:W-:-:S03]  /*08c0*/  FSETP.GEU.AND P5, PT, R14, 1.175494350822287508e-38, PT ;  /* 0x008000000e00780b */ /* 0x000fc60003fae000 */
[----:B------:R-:W-:-:S04]  /*08d0*/  @P2 FMUL R4, R4, 0.25 ;  /* 0x3e80000004042820 */ /* 0x000fc80000400000 */
[----:B------:R-:W2:Y:S01]  /*08e0*/  MUFU.RCP R7, R7 ;  /* 0x0000000700077308 */ /* 0x000ea20000001000 */
[----:B------:R-:W-:-:S07]  /*08f0*/  @!P3 FMUL R4, R4, 16777216 ;  /* 0x4b8000000404b820 */ /* 0x000fce0000400000 */
[----:B------:R3:W4:Y:S02]  /*0900*/  MUFU.RCP R6, R13 ;  /* 0x0000000d00067308 */ /* 0x0007240000001000 */
[----:B---3--:R-:W-:Y:S02]  /*0910*/  FSEL R13, R12, 1, P2 ;  /* 0x3f8000000c0d7808 */ /* 0x008fe40001000000 */
[----:B0-----:R-:W-:-:S03]  /*0920*/  FSETP.GT.AND P2, PT, R18, 8.50705917302346158658e+37, PT ;  /* 0x7e8000001200780b */ /* 0x001fc60003f44000 */
[----:B------:R-:W-:Y:S01]  /*0930*/  @!P3 FMUL R13, R13, 16777216 ;  /* 0x4b8000000d0db820 */ /* 0x000fe20000400000 */
[----:B------:R-:W-:Y:S01]  /*0940*/  FSETP.GEU.AND P3, PT, R18, 1.175494350822287508e-38, PT ;  /* 0x008000001200780b */ /* 0x000fe20003f6e000 */
[----:B------:R-:W-:Y:S01]  /*0950*/  @P6 FMUL R14, R14, 0.25 ;  /* 0x3e8000000e0e6820 */ /* 0x000fe20000400000 */
[----:B------:R-:W-:Y:S01]  /*0960*/  @!P4 FMUL R11, R11, 16777216 ;  /* 0x4b8000000b0bc820 */ /* 0x000fe20000400000 */
[----:B-1----:R-:W-:Y:S01]  /*0970*/  FMUL R17, R17, R8 ;  /* 0x0000000811117220 */ /* 0x002fe20000400000 */
[----:B--2---:R-:W-:Y:S01]  /*0980*/  FMUL R8, R7, R10 ;  /* 0x0000000a07087220 */ /* 0x004fe20000400000 */
[----:B------:R-:W-:Y:S01]  /*0990*/  @!P5 FMUL R14, R14, 16777216 ;  /* 0x4b8000000e0ed820 */ /* 0x000fe20000400000 */
[----:B----4-:R-:W-:Y:S01]  /*09a0*/  FMUL R7, R6, R11 ;  /* 0x0000000b06077220 */ /* 0x010fe20000400000 */
[----:B------:R-:W-:Y:S01]  /*09b0*/  FSETP.GT.AND P4, PT, R15, 8.50705917302346158658e+37, PT ;  /* 0x7e8000000f00780b */ /* 0x000fe20003f84000 */
[----:B------:R-:W0:Y:S01]  /*09c0*/  LDC.64 R10, c[0x0][0x240] ;  /* 0x00009000ff0a7b82 */ /* 0x000e220000000a00 */
[----:B------:R-:W-:Y:S01]  /*09d0*/  @P2 FMUL R18, R18, 0.25 ;  /* 0x3e80000012122820 */ /* 0x000fe20000400000 */
[----:B------:R-:W1:Y:S01]  /*09e0*/  MUFU.RCP R4, R4 ;  /* 0x0000000400047308 */ /* 0x000e620000001000 */
[----:B------:R-:W-:-:S02]  /*09f0*/  FSEL R5, R12, 1, P6 ;  /* 0x3f8000000c057808 */ /* 0x000fc40003000000 */
[----:B------:R-:W-:Y:S01]  /*0a00*/  @!P3 FMUL R18, R18, 16777216 ;  /* 0x4b8000001212b820 */ /* 0x000fe20000400000 */
[----:B------:R-:W-:Y:S01]  /*0a10*/  FSETP.GEU.AND P6, PT, R15, 1.175494350822287508e-38, PT ;  /* 0x008000000f00780b */ /* 0x000fe20003fce000 */
[----:B------:R-:W-:-:S03]  /*0a20*/  FMUL R34, R17, R34 ;  /* 0x0000002211227220 */ /* 0x000fc60000400000 */
[----:B------:R-:W2:Y:S01]  /*0a30*/  MUFU.RCP R14, R14 ;  /* 0x0000000e000e7308 */ /* 0x000ea20000001000 */
[----:B------:R-:W-:-:S07]  /*0a40*/  FSEL R9, R12, 1, P4 ;  /* 0x3f8000000c097808 */ /* 0x000fce0002000000 */
[----:B------:R-:W3:Y:S01]  /*0a50*/  MUFU.RCP R17, R18 ;  /* 0x0000001200117308 */ /* 0x000ee20000001000 */
[----:B------:R-:W-:Y:S01]  /*0a60*/  FSEL R12, R12, 1, P2 ;  /* 0x3f8000000c0c7808 */ /* 0x000fe20001000000 */
[----:B------:R-:W-:Y:S01]  /*0a70*/  @P4 FMUL R15, R15, 0.25 ;  /* 0x3e8000000f0f4820 */ /* 0x000fe20000400000 */
[----:B------:R-:W-:Y:S01]  /*0a80*/  @!P5 FMUL R5, R5, 16777216 ;  /* 0x4b8000000505d820 */ /* 0x000fe20000400000 */
[----:B-1----:R-:W-:Y:S02]  /*0a90*/  FMUL R13, R4, R13 ;  /* 0x0000000d040d7220 */ /* 0x002fe40000400000 */
[----:B------:R-:W-:Y:S01]  /*0aa0*/  @!P6 FMUL R15, R15, 16777216 ;  /* 0x4b8000000f0fe820 */ /* 0x000fe20000400000 */
[----:B--2---:R-:W-:Y:S01]  /*0ab0*/  FMUL R14, R14, R5 ;  /* 0x000000050e0e7220 */ /* 0x004fe20000400000 */
[----:B------:R-:W-:Y:S01]  /*0ac0*/  @!P3 FMUL R12, R12, 16777216 ;  /* 0x4b8000000c0cb820 */ /* 0x000fe20000400000 */
[----:B------:R-:W-:Y:S01]  /*0ad0*/  FMUL R32, R7, R32 ;  /* 0x0000002007207220 */ /* 0x000fe20000400000 */
[----:B------:R1:W2:Y:S01]  /*0ae0*/  MUFU.RCP R16, R15 ;  /* 0x0000000f00107308 */ /* 0x0002a20000001000 */
[----:B------:R-:W-:Y:S01]  /*0af0*/  FMUL R31, R14, R31 ;  /* 0x0000001f0e1f7220 */ /* 0x000fe20000400000 */
[----:B------:R-:W-:Y:S01]  /*0b00*/  FMUL R30, R13, R30 ;  /* 0x0000001e0d1e7220 */ /* 0x000fe20000400000 */
[----:B------:R-:W-:-:S02]  /*0b10*/  CS2R R4, SRZ ;  /* 0x0000000000047805 */ /* 0x000fc4000001ff00 */
[----:B------:R-:W-:Y:S01]  /*0b20*/  CS2R R6, SRZ ;  /* 0x0000000000067805 */ /* 0x000fe2000001ff00 */
[----:B---3--:R-:W-:Y:S01]  /*0b30*/  FMUL R17, R17, R12 ;  /* 0x0000000c11117220 */ /* 0x008fe20000400000 */
[----:B------:R-:W-:Y:S01]  /*0b40*/  CS2R R12, SRZ ;  /* 0x00000000000c7805 */ /* 0x000fe2000001ff00 */
[----:B0-----:R-:W-:Y:S01]  /*0b50*/  IMAD.WIDE R26, R3, 0x4, R10 ;  /* 0x00000004031a7825 */ /* 0x001fe200078e020a */
[----:B-1----:R-:W-:-:S04]  /*0b60*/  CS2R R14, SRZ ;  /* 0x00000000000e7805 */ /* 0x002fc8000001ff00 */
[----:B------:R-:W3:Y:S04]  /*0b70*/  @!P1 LDG.E.EL.128 R4, desc[UR6][R26.64] ;  /* 0x000000061a049981 */ /* 0x000ee8000c2e1d00 */
[----:B------:R-:W3:Y:S01]  /*0b80*/  @!P1 LDG.E.EL.128 R12, desc[UR6][R24.64] ;  /* 0x00000006180c9981 */ /* 0x000ee2000c2e1d00 */
[----:B------:R-:W-:-:S04]  /*0b90*/  @!P6 FMUL R9, R9, 16777216 ;  /* 0x4b8000000909e820 */ /* 0x000fc80000400000 */
[----:B--2---:R-:W-:Y:S01]  /*0ba0*/  FMUL R16, R16, R9 ;  /* 0x0000000910107220 */ /* 0x004fe20000400000 */
[----:B------:R-:W-:Y:S01]  /*0bb0*/  FMUL R33, R8, R33 ;  /* 0x0000002108217220 */ /* 0x000fe20000400000 */
[----:B------:R-:W-:Y:S01]  /*0bc0*/  FMUL R28, R17, R28 ;  /* 0x0000001c111c7220 */ /* 0x000fe20000400000 */
[----:B------:R-:W-:Y:S01]  /*0bd0*/  CS2R R8, SRZ ;  /* 0x0000000000087805 */ /* 0x000fe2000001ff00 */
[----:B------:R-:W-:Y:S01]  /*0be0*/  FMUL R29, R16, R29 ;  /* 0x0000001d101d7220 */ /* 0x000fe20000400000 */
[----:B------:R-:W-:Y:S02]  /*0bf0*/  CS2R R10, SRZ ;  /* 0x00000000000a7805 */ /* 0x000fe4000001ff00 */
[----:B------:R-:W-:Y:S02]  /*0c00*/  CS2R R16, SRZ ;  /* 0x0000000000107805 */ /* 0x000fe4000001ff00 */
[----:B------:R-:W-:Y:S02]  /*0c10*/  CS2R R18, SRZ ;  /* 0x0000000000127805 */ /* 0x000fe4000001ff00 */
[----:B------:R-:W2:Y:S04]  /*0c20*/  @!P0 LDG.E.EL.128 R8, desc[UR6][R26.64+0x800] ;  /* 0x000800061a088981 */ /* 0x000ea8000c2e1d00 */
[----:B------:R0:W2:Y:S01]  /*0c30*/  @!P0 LDG.E.EL.128 R16, desc[UR6][R24.64+0x800] ;  /* 0x0008000618108981 */ /* 0x0000a2000c2e1d00 */
[----:B------:R-:W1:Y:S01]  /*0c40*/  S2R R3, SR_TID.X ;  /* 0x0000000000037919 */ /* 0x000e620000002100 */
[----:B------:R-:W4:Y:S01]  /*0c50*/  S2UR UR5, SR_CgaCtaId ;  /* 0x00000000000579c3 */ /* 0x000f220000008800 */
[----:B------:R-:W-:-:S02]  /*0c60*/  UMOV UR4, 0x400 ;  /* 0x0000040000047882 */ /* 0x000fc40000000000 */
[----:B----4-:R-:W-:Y:S01]  /*0c70*/  UPRMT UR4, UR5, 0x654, UR4 ;  /* 0x0000065405047896 */ /* 0x010fe20008000004 */
[----:B0-----:R-:W-:Y:S01]  /*0c80*/  LOP3.LUT R24, R0, 0x100, RZ, 0xfc, !PT ;  /* 0x0000010000187812 */ /* 0x001fe200078efcff */
[----:B---3--:R-:W-:Y:S01]  /*0c90*/  FFMA R4, R35, R4, R12 ;  /* 0x0000000423047223 */ /* 0x008fe2000000000c */
[----:B------:R-:W-:Y:S01]  /*0ca0*/  FFMA R5, R34, R5, R13 ;  /* 0x0000000522057223 */ /* 0x000fe2000000000d */
[----:B------:R-:W-:Y:S01]  /*0cb0*/  FFMA R7, R32, R7, R15 ;  /* 0x0000000720077223 */ /* 0x000fe2000000000f */
[----:B------:R-:W-:Y:S01]  /*0cc0*/  FFMA R33, R33, R6, R14 ;  /* 0x0000000621217223 */ /* 0x000fe2000000000e */
[----:B-1----:R-:W-:Y:S01]  /*0cd0*/  IMAD.SHL.U32 R12, R3, 0x4, RZ ;  /* 0x00000004030c7824 */ /* 0x002fe200078e00ff */
[C---:B------:R-:W-:Y:S01]  /*0ce0*/  FSETP.GEU.AND P3, PT, R37.reuse, -R4, PT ;  /* 0x800000042500720b */ /* 0x040fe20003f6e000 */
[----:B------:R-:W-:Y:S01]  /*0cf0*/  FADD R4, R37, R4 ;  /* 0x0000000425047221 */ /* 0x000fe20000000000 */
[C---:B------:R-:W-:Y:S01]  /*0d00*/  FSETP.GEU.AND P2, PT, R36.reuse, -R5, PT ;  /* 0x800000052400720b */ /* 0x040fe20003f4e000 */
[----:B------:R-:W-:Y:S01]  /*0d10*/  FADD R5, R36, R5 ;  /* 0x0000000524057221 */ /* 0x000fe20000000000 */
[----:B------:R-:W-:Y:S01]  /*0d20*/  FSETP.GEU.AND P0, PT, R40, -R7, PT ;  /* 0x800000072800720b */ /* 0x000fe20003f0e000 */
[----:B------:R-:W-:Y:S01]  /*0d30*/  FADD R6, R38, R33 ;  /* 0x0000002126067221 */ /* 0x000fe20000000000 */
[----:B------:R-:W-:Y:S01]  /*0d40*/  FADD R7, R40, R7 ;  /* 0x0000000728077221 */ /* 0x000fe20000000000 */
[----:B------:R-:W-:-:S02]  /*0d50*/  FSETP.GEU.AND P1, PT, R38, -R33, PT ;  /* 0x800000212600720b */ /* 0x000fc40003f2e000 */
[----:B------:R-:W-:Y:S02]  /*0d60*/  LOP3.LUT R12, R12, 0x1fc, RZ, 0xc0, !PT ;  /* 0x000001fc0c0c7812 */ /* 0x000fe400078ec0ff */
[----:B------:R-:W-:Y:S02]  /*0d70*/  FSEL R4, R4, RZ, P3 ;  /* 0x000000ff04047208 */ /* 0x000fe40001800000 */
[----:B------:R-:W-:Y:S02]  /*0d80*/  LEA R12, R12, UR4, 0x2 ;  /* 0x000000040c0c7c11 */ /* 0x000fe4000f8e10ff */
[----:B------:R-:W-:Y:S02]  /*0d90*/  FSEL R5, R5, RZ, P2 ;  /* 0x000000ff05057208 */ /* 0x000fe40001000000 */
[----:B------:R-:W-:Y:S02]  /*0da0*/  FSEL R6, R6, RZ, P1 ;  /* 0x000000ff06067208 */ /* 0x000fe40000800000 */
[----:B------:R-:W-:-:S05]  /*0db0*/  FSEL R7, R7, RZ, P0 ;  /* 0x000000ff07077208 */ /* 0x000fca0000000000 */
[----:B------:R0:W-:Y:S01]  /*0dc0*/  STS.128 [R12], R4 ;  /* 0x000000040c007388 */ /* 0x0001e20000000c00 */
[----:B------:R-:W-:-:S04]  /*0dd0*/  SHF.R.S32.HI R13, RZ, 0x1f, R2 ;  /* 0x0000001fff0d7819 */ /* 0x000fc80000011402 */
[----:B------:R-:W-:Y:S02]  /*0de0*/  LEA.HI R14, R13, R2, RZ, 0xc ;  /* 0x000000020d0e7211 */ /* 0x000fe400078f60ff */
[----:B------:R-:W-:Y:S02]  /*0df0*/  LOP3.LUT R3, R3, 0x7f, RZ, 0xc0, !PT ;  /* 0x0000007f03037812 */ /* 0x000fe400078ec0ff */
[C---:B------:R-:W-:Y:S01]  /*0e00*/  SHF.L.U32 R13, R14.reuse, 0xb, RZ ;  /* 0x0000000b0e0d7819 */ /* 0x040fe200000006ff */
[----:B--2---:R-:W-:Y:S01]  /*0e10*/  FFMA R10, R29, R10, R18 ;  /* 0x0000000a1d0a7223 */ /* 0x004fe20000000012 */
[----:B------:R-:W-:Y:S02]  /*0e20*/  LOP3.LUT R14, R14, 0xfffff000, RZ, 0xc0, !PT ;  /* 0xfffff0000e0e7812 */ /* 0x000fe400078ec0ff */
[----:B------:R-:W-:Y:S02]  /*0e30*/  LOP3.LUT R13, R13, 0xff800000, RZ, 0xc0, !PT ;  /* 0xff8000000d0d7812 */ /* 0x000fe400078ec0ff */
[----:B------:R-:W-:Y:S01]  /*0e40*/  LEA R3, R3, UR4, 0x2 ;  /* 0x0000000403037c11 */ /* 0x000fe2000f8e10ff */
[----:B------:R-:W-:Y:S01]  /*0e50*/  BAR.SYNC.DEFER_BLOCKING 0x0 ;  /* 0x0000000000007b1d */ /* 0x000fe20000010000 */
[----:B------:R-:W-:Y:S01]  /*0e60*/  IADD3 R13, R13, R2, -R14 ;  /* 0x000000020d0d7210 */ /* 0x000fe20007ffe80e */
[C---:B0-----:R-:W-:Y:S01]  /*0e70*/  FADD R6, R21.reuse, R10 ;  /* 0x0000000a15067221 */ /* 0x041fe20000000000 */
[----:B------:R-:W-:Y:S01]  /*0e80*/  FSETP.GEU.AND P1, PT, R21, -R10, PT ;  /* 0x8000000a1500720b */ /* 0x000fe20003f2e000 */
[----:B------:R-:W-:Y:S01]  /*0e90*/  FFMA R8, R31, R8, R16 ;  /* 0x000000081f087223 */ /* 0x000fe20000000010 */
[----:B------:R-:W-:Y:S01]  /*0ea0*/  FFMA R9, R30, R9, R17 ;  /* 0x000000091e097223 */ /* 0x000fe20000000011 */
[----:B------:R-:W-:-:S03]  /*0eb0*/  FFMA R11, R28, R11, R19 ;  /* 0x0000000b1c0b7223 */ /* 0x000fc60000000013 */
[C---:B------:R-:W-:Y:S01]  /*0ec0*/  FSETP.GEU.AND P3, PT, R23.reuse, -R8, PT ;  /* 0x800000081700720b */ /* 0x040fe20003f6e000 */
[----:B------:R-:W0:Y:S04]  /*0ed0*/  LDS R14, [R3] ;  /* 0x00000000030e7984 */ /* 0x000e280000000800 */
[----:B------:R-:W1:Y:S04]  /*0ee0*/  LDS R15, [R3+0x200] ;  /* 0x00020000030f7984 */ /* 0x000e680000000800 */
[----:B------:R-:W2:Y:S04]  /*0ef0*/  LDS R2, [R3+0x400] ;  /* 0x0004000003027984 */ /* 0x000ea80000000800 */
[----:B------:R-:W3:Y:S01]  /*0f00*/  LDS R10, [R3+0x600] ;  /* 0x00060000030a7984 */ /* 0x000ee20000000800 */
[----:B------:R-:W-:Y:S01]  /*0f10*/  FADD R23, R23, R8 ;  /* 0x0000000817177221 */ /* 0x000fe20000000000 */
[----:B------:R-:W-:Y:S01]  /*0f20*/  FADD R5, R22, R9 ;  /* 0x0000000916057221 */ /* 0x000fe20000000000 */
[----:B------:R-:W-:Y:S01]  /*0f30*/  FADD R7, R20, R11 ;  /* 0x0000000b14077221 */ /* 0x000fe20000000000 */
[----:B------:R-:W-:Y:S01]  /*0f40*/  BAR.SYNC.DEFER_BLOCKING 0x0 ;  /* 0x0000000000007b1d */ /* 0x000fe20000010000 */
[----:B------:R-:W-:-:S02]  /*0f50*/  FSETP.GEU.AND P2, PT, R22, -R9, PT ;  /* 0x800000091600720b */ /* 0x000fc40003f4e000 */
[----:B------:R-:W-:Y:S02]  /*0f60*/  FSETP.GEU.AND P0, PT, R20, -R11, PT ;  /* 0x8000000b1400720b */ /* 0x000fe40003f0e000 */
[----:B------:R-:W-:-:S03]  /*0f70*/  FSEL R4, R23, RZ, P3 ;  /* 0x000000ff17047208 */ /* 0x000fc60001800000 */
[----:B------:R-:W4:Y:S01]  /*0f80*/  LDC.64 R8, c[0x0][0x250] ;  /* 0x00009400ff087b82 */ /* 0x000f220000000a00 */
[----:B------:R-:W-:Y:S02]  /*0f90*/  FSEL R5, R5, RZ, P2 ;  /* 0x000000ff05057208 */ /* 0x000fe40001000000 */
[----:B------:R-:W-:Y:S02]  /*0fa0*/  FSEL R6, R6, RZ, P1 ;  /* 0x000000ff06067208 */ /* 0x000fe40000800000 */
[----:B------:R-:W-:-:S05]  /*0fb0*/  FSEL R7, R7, RZ, P0 ;  /* 0x000000ff07077208 */ /* 0x000fca0000000000 */
[----:B------:R5:W-:Y:S01]  /*0fc0*/  STS.128 [R12], R4 ;  /* 0x000000040c007388 */ /* 0x000be20000000c00 */
[----:B------:R-:W-:Y:S01]  /*0fd0*/  BAR.SYNC.DEFER_BLOCKING 0x0 ;  /* 0x0000000000007b1d */ /* 0x000fe20000010000 */
[C---:B------:R-:W-:Y:S02]  /*0fe0*/  LOP3.LUT R18, R0.reuse, 0x80, RZ, 0xfc, !PT ;  /* 0x0000008000127812 */ /* 0x040fe400078efcff */
[----:B------:R-:W-:Y:S02]  /*0ff0*/  ISETP.GE.AND P0, PT, R0, 0x800, PT ;  /* 0x000008000000780c */ /* 0x000fe40003f06270 */
[----:B------:R-:W-:Y:S02]  /*1000*/  ISETP.GE.AND P1, PT, R18, 0x800, PT ;  /* 0x000008001200780c */ /* 0x000fe40003f26270 */
[----:B------:R-:W-:Y:S01]  /*1010*/  LEA R19, R0, R13, 0xc ;  /* 0x0000000d00137211 */ /* 0x000fe200078e60ff */
[----:B------:R-:W-:Y:S01]  /*1020*/  IMAD R21, R18, 0x1000, R13 ;  /* 0x0000100012157824 */ /* 0x000fe200078e020d */
[----:B------:R-:W2:Y:S04]  /*1030*/  LDS R17, [R3] ;  /* 0x0000000003117984 */ /* 0x000ea80000000800 */
[----:B------:R-:W2:Y:S04]  /*1040*/  LDS R16, [R3+0x200] ;  /* 0x0002000003107984 */ /* 0x000ea80000000800 */
[----:B------:R-:W2:Y:S01]  /*1050*/  LDS R11, [R3+0x400] ;  /* 0x00040000030b7984 */ /* 0x000ea20000000800 */
[----:B----4-:R-:W-:Y:S01]  /*1060*/  IMAD.WIDE R18, R19, 0x4, R8 ;  /* 0x0000000413127825 */ /* 0x010fe200078e0208 */
[----:B------:R-:W-:-:S03]  /*1070*/  LOP3.LUT R22, R0, 0x180, RZ, 0xfc, !PT ;  /* 0x0000018000167812 */ /* 0x000fc600078efcff */
[----:B------:R-:W-:Y:S01]  /*1080*/  IMAD.WIDE R20, R21, 0x4, R8 ;  /* 0x0000000415147825 */ /* 0x000fe200078e0208 */
[C---:B-----5:R-:W-:Y:S01]  /*1090*/  LOP3.LUT R12, R0.reuse, 0x380, RZ, 0xfc, !PT ;  /* 0x00000380000c7812 */ /* 0x060fe200078efcff */
[----:B0-----:R-:W-:Y:S01]  /*10a0*/  @!P0 STG.E desc[UR6][R18.64], R14 ;  /* 0x0000000e12008986 */ /* 0x001fe2000c101906 */
[C---:B------:R-:W-:Y:S02]  /*10b0*/  LOP3.LUT R4, R0.reuse, 0x300, RZ, 0xfc, !PT ;  /* 0x0000030000047812 */ /* 0x040fe400078efcff */
[C---:B------:R-:W-:Y:S01]  /*10c0*/  LOP3.LUT R6, R0.reuse, 0x200, RZ, 0xfc, !PT ;  /* 0x0000020000067812 */ /* 0x040fe200078efcff */
[----:B-1----:R0:W-:Y:S01]  /*10d0*/  @!P1 STG.E desc[UR6][R20.64], R15 ;  /* 0x0000000f14009986 */ /* 0x0021e2000c101906 */
[----:B------:R-:W-:Y:S02]  /*10e0*/  LOP3.LUT R0, R0, 0x280, RZ, 0xfc, !PT ;  /* 0x0000028000007812 */ /* 0x000fe400078efcff */
[----:B------:R-:W-:Y:S02]  /*10f0*/  ISETP.GE.AND P0, PT, R24, 0x800, PT ;  /* 0x000008001800780c */ /* 0x000fe40003f06270 */
[----:B------:R-:W-:-:S02]  /*1100*/  ISETP.GE.AND P1, PT, R22, 0x800, PT ;  /* 0x000008001600780c */ /* 0x000fc40003f26270 */
[----:B------:R-:W-:Y:S02]  /*1110*/  ISETP.GE.AND P2, PT, R6, 0x800, PT ;  /* 0x000008000600780c */ /* 0x000fe40003f46270 */
[----:B------:R-:W-:Y:S02]  /*1120*/  ISETP.GE.AND P3, PT, R0, 0x800, PT ;  /* 0x000008000000780c */ /* 0x000fe40003f66270 */
[-C--:B------:R-:W-:Y:S02]  /*1130*/  LEA R5, R24, R13.reuse, 0xc ;  /* 0x0000000d18057211 */ /* 0x080fe400078e60ff */
[----:B------:R-:W-:Y:S02]  /*1140*/  ISETP.GE.AND P4, PT, R4, 0x800, PT ;  /* 0x000008000400780c */ /* 0x000fe40003f86270 */
[----:B------:R-:W-:Y:S01]  /*1150*/  LEA R7, R22, R13, 0xc ;  /* 0x0000000d16077211 */ /* 0x000fe200078e60ff */
[----:B0-----:R-:W-:Y:S01]  /*1160*/  IMAD R15, R6, 0x1000, R13 ;  /* 0x00001000060f7824 */ /* 0x001fe200078e020d */
[----:B------:R-:W-:-:S02]  /*1170*/  ISETP.GE.AND P5, PT, R12, 0x800, PT ;  /* 0x000008000c00780c */ /* 0x000fc40003fa6270 */
[-C--:B------:R-:W-:Y:S02]  /*1180*/  LEA R19, R0, R13.reuse, 0xc ;  /* 0x0000000d00137211 */ /* 0x080fe400078e60ff */
[----:B------:R-:W-:Y:S01]  /*1190*/  LEA R21, R4, R13, 0xc ;  /* 0x0000000d04157211 */ /* 0x000fe200078e60ff */
[----:B------:R-:W-:-:S04]  /*11a0*/  IMAD.WIDE R4, R5, 0x4, R8 ;  /* 0x0000000405047825 */ /* 0x000fc800078e0208 */
[--C-:B------:R-:W-:Y:S01]  /*11b0*/  IMAD.WIDE R6, R7, 0x4, R8.reuse ;  /* 0x0000000407067825 */ /* 0x100fe200078e0208 */
[----:B--2---:R0:W-:Y:S03]  /*11c0*/  @!P0 STG.E desc[UR6][R4.64], R2 ;  /* 0x0000000204008986 */ /* 0x0041e6000c101906 */
[--C-:B------:R-:W-:Y:S01]  /*11d0*/  IMAD.WIDE R14, R15, 0x4, R8.reuse ;  /* 0x000000040f0e7825 */ /* 0x100fe200078e0208 */
[----:B---3--:R0:W-:Y:S03]  /*11e0*/  @!P1 STG.E desc[UR6][R6.64], R10 ;  /* 0x0000000a06009986 */ /* 0x0081e6000c101906 */
[--C-:B------:R-:W-:Y:S01]  /*11f0*/  IMAD.WIDE R18, R19, 0x4, R8.reuse ;  /* 0x0000000413127825 */ /* 0x100fe200078e0208 */
[----:B------:R0:W-:Y:S03]  /*1200*/  @!P2 STG.E desc[UR6][R14.64], R17 ;  /* 0x000000110e00a986 */ /* 0x0001e6000c101906 */
[----:B------:R-:W-:Y:S01]  /*1210*/  IMAD.WIDE R20, R21, 0x4, R8 ;  /* 0x0000000415147825 */ /* 0x000fe200078e0208 */
[----:B------:R0:W-:Y:S04]  /*1220*/  @!P3 STG.E desc[UR6][R18.64], R16 ;  /* 0x000000101200b986 */ /* 0x0001e8000c101906 */
[----:B------:R0:W-:Y:S02]  /*1230*/  @!P4 STG.E desc[UR6][R20.64], R11 ;  /* 0x0000000b1400c986 */ /* 0x0001e4000c101906 */
[----:B0-----:R-:W-:Y:S05]  /*1240*/  @P5 EXIT ;  /* 0x000000000000594d */ /* 0x001fea0003800000 */
[----:B------:R-:W0:Y:S01]  /*1250*/  LDS R3, [R3+0x600] ;  /* 0x0006000003037984 */ /* 0x000e220000000800 */
[----:B------:R-:W-:-:S05]  /*1260*/  LEA R13, R12, R13, 0xc ;  /* 0x0000000d0c0d7211 */ /* 0x000fca00078e60ff */
[----:B------:R-:W-:-:S05]  /*1270*/  IMAD.WIDE R8, R13, 0x4, R8 ;  /* 0x000000040d087825 */ /* 0x000fca00078e0208 */
[----:B0-----:R-:W-:Y:S01]  /*1280*/  STG.E desc[UR6][R8.64], R3 ;  /* 0x0000000308007986 */ /* 0x001fe2000c101906 */
[----:B------:R-:W-:Y:S05]  /*1290*/  EXIT ;  /* 0x000000000000794d */ /* 0x000fea0003800000 */
.L_x_0:
[----:B------:R-:W-:-:S00]  /*12a0*/  BRA `(.L_x_0) ;  /* 0xfffffffc00fc7947 */ /* 0x000fc0000383ffff */
[----:B------:R-:W-:-:S00]  /*12b0*/  NOP ;  /* 0x0000000000007918 */ /* 0x000fc00000000000 */
        /* <DEDUP_REMOVED lines=12> */
.L_x_1:


//--------------------- .nv.global.init           --------------------------
	.section	.nv.global.init,"aw",@progbits
.nv.global.init:
	.type		_$_str,@object
	.size		_$_str,(_$_str_$_2 - _$_str)
_$_str:
        /*0000*/ 	.byte	0x5f, 0x5f, 0x43, 0x55, 0x44, 0x41, 0x5f, 0x46, 0x54, 0x5a, 0x00
	.type		_$_str_$_2,@object
	.size		_$_str_$_2,(.L_1 - _$_str_$_2)
_$_str_$_2:
        /*000b*/ 	.byte	0x5f, 0x5f, 0x43, 0x55, 0x44, 0x41, 0x5f, 0x50, 0x52, 0x45, 0x43, 0x5f, 0x53, 0x51, 0x52, 0x54
        /*001b*/ 	.byte	0x00
.L_1:


//--------------------- .nv.shared.triton_poi_fused__native_batch_norm_legit_no_training_add_mul_relu_7 --------------------------
	.section	.nv.shared.triton_poi_fused__native_batch_norm_legit_no_training_add_mul_relu_7,"aw",@nobits
	.sectionflags	@""
	.align	16
	.zero		1024


//--------------------- .nv.constant0.triton_poi_fused__native_batch_norm_legit_no_training_add_mul_relu_7 --------------------------
	.section	.nv.constant0.triton_poi_fused__native_batch_norm_legit_no_training_add_mul_relu_7,"a",@progbits
	.sectionflags	@""
	.align	4
.nv.constant0.triton_poi_fused__native_batch_norm_legit_no_training_add_mul_relu_7:
	.zero		608
